	.headerflags	@"EF_CUDA_TEXMODE_UNIFIED EF_CUDA_64BIT_ADDRESS EF_CUDA_ACCELERATORS EF_CUDA_SM90 EF_CUDA_VIRTUAL_SM(EF_CUDA_SM90)"
	.elftype	@"ET_EXEC"


//--------------------- .nv.info                  --------------------------
	.section	.nv.info,"",@"SHT_CUDA_INFO"
	.align	4


	//----- nvinfo : EIATTR_REGCOUNT
	.align		4
        /*0000*/ 	.byte	0x04, 0x2f
        /*0002*/ 	.short	(.L_1 - .L_0)
	.align		4
.L_0:
        /*0004*/ 	.word	index@(triton_poi_fused_cat_5)
        /*0008*/ 	.word	0x0000001c


	//----- nvinfo : EIATTR_MIN_STACK_SIZE
	.align		4
.L_1:
        /*000c*/ 	.byte	0x04, 0x12
        /*000e*/ 	.short	(.L_3 - .L_2)
	.align		4
.L_2:
        /*0010*/ 	.word	index@(triton_poi_fused_cat_5)
        /*0014*/ 	.word	0x00000000


	//----- nvinfo : EIATTR_FRAME_SIZE
	.align		4
.L_3:
        /*0018*/ 	.byte	0x04, 0x11
        /*001a*/ 	.short	(.L_5 - .L_4)
	.align		4
.L_4:
        /*001c*/ 	.word	index@(triton_poi_fused_cat_5)
        /*0020*/ 	.word	0x00000000


	//----- nvinfo : EIATTR_MIN_STACK_SIZE
	.align		4
.L_5:
        /*0024*/ 	.byte	0x04, 0x12
        /*0026*/ 	.short	(.L_7 - .L_6)
	.align		4
.L_6:
        /*0028*/ 	.word	index@(triton_poi_fused_cat_5)
        /*002c*/ 	.word	0x00000000
.L_7:


//--------------------- .nv.info.triton_poi_fused_cat_5 --------------------------
	.section	.nv.info.triton_poi_fused_cat_5,"",@"SHT_CUDA_INFO"
	.sectionflags	@""
	.align	4


	//----- nvinfo : EIATTR_CUDA_API_VERSION
	.align		4
        /*0000*/ 	.byte	0x04, 0x37
        /*0002*/ 	.short	(.L_9 - .L_8)
.L_8:
        /*0004*/ 	.word	0x0000007c


	//----- nvinfo : EIATTR_KPARAM_INFO
	.align		4
.L_9:
        /*0008*/ 	.byte	0x04, 0x17
        /*000a*/ 	.short	(.L_11 - .L_10)
.L_10:
        /*000c*/ 	.word	0x00000000
        /*0010*/ 	.short	0x0003
        /*0012*/ 	.short	0x0018
        /*0014*/ 	.byte	0x00, 0xf0, 0x11, 0x00


	//----- nvinfo : EIATTR_KPARAM_INFO
	.align		4
.L_11:
        /*0018*/ 	.byte	0x04, 0x17
        /*001a*/ 	.short	(.L_13 - .L_12)
.L_12:
        /*001c*/ 	.word	0x00000000
        /*0020*/ 	.short	0x0002
        /*0022*/ 	.short	0x0010
        /*0024*/ 	.byte	0x00, 0xf4, 0x21, 0x00


	//----- nvinfo : EIATTR_KPARAM_INFO
	.align		4
.L_13:
        /*0028*/ 	.byte	0x04, 0x17
        /*002a*/ 	.short	(.L_15 - .L_14)
.L_14:
        /*002c*/ 	.word	0x00000000
        /*0030*/ 	.short	0x0001
        /*0032*/ 	.short	0x0008
        /*0034*/ 	.byte	0x00, 0xf4, 0x21, 0x00


	//----- nvinfo : EIATTR_KPARAM_INFO
	.align		4
.L_15:
        /*0038*/ 	.byte	0x04, 0x17
        /*003a*/ 	.short	(.L_17 - .L_16)
.L_16:
        /*003c*/ 	.word	0x00000000
        /*0040*/ 	.short	0x0000
        /*0042*/ 	.short	0x0000
        /*0044*/ 	.byte	0x00, 0xf4, 0x21, 0x00


	//----- nvinfo : EIATTR_SPARSE_MMA_MASK
	.align		4
.L_17:
        /*0048*/ 	.byte	0x03, 0x50
        /*004a*/ 	.short	0x0000


	//----- nvinfo : EIATTR_MAXREG_COUNT
	.align		4
        /*004c*/ 	.byte	0x03, 0x1b
        /*004e*/ 	.short	0x00ff


	//----- nvinfo : EIATTR_EXIT_INSTR_OFFSETS
	.align		4
        /*0050*/ 	.byte	0x04, 0x1c
        /*0052*/ 	.short	(.L_19 - .L_18)


	//   ....[0]....
.L_18:
        /*0054*/ 	.word	0x00000540


	//----- nvinfo : EIATTR_REQNTID
	.align		4
.L_19:
        /*0058*/ 	.byte	0x04, 0x10
        /*005a*/ 	.short	(.L_21 - .L_20)
.L_20:
        /*005c*/ 	.word	0x00000080
        /*0060*/ 	.word	0x00000001
        /*0064*/ 	.word	0x00000001


	//----- nvinfo : EIATTR_CBANK_PARAM_SIZE
	.align		4
.L_21:
        /*0068*/ 	.byte	0x03, 0x19
        /*006a*/ 	.short	0x001c


	//----- nvinfo : EIATTR_PARAM_CBANK
	.align		4
        /*006c*/ 	.byte	0x04, 0x0a
        /*006e*/ 	.short	(.L_23 - .L_22)
	.align		4
.L_22:
        /*0070*/ 	.word	index@(.nv.constant0.triton_poi_fused_cat_5)
        /*0074*/ 	.short	0x0210
        /*0076*/ 	.short	0x001c


	//----- nvinfo : EIATTR_SW_WAR
	.align		4
.L_23:
        /*0078*/ 	.byte	0x04, 0x36
        /*007a*/ 	.short	(.L_25 - .L_24)
.L_24:
        /*007c*/ 	.word	0x00000008
.L_25:


//--------------------- .nv.callgraph             --------------------------
	.section	.nv.callgraph,"",@"SHT_CUDA_CALLGRAPH"
	.align	4
	.sectionentsize	8
	.align		4
        /*0000*/ 	.word	0x00000000
	.align		4
        /*0004*/ 	.word	0xffffffff
	.align		4
        /*0008*/ 	.word	0x00000000
	.align		4
        /*000c*/ 	.word	0xfffffffe
	.align		4
        /*0010*/ 	.word	0x00000000
	.align		4
        /*0014*/ 	.word	0xfffffffd
	.align		4
        /*0018*/ 	.word	0x00000000
	.align		4
        /*001c*/ 	.word	0xfffffffc


//--------------------- .text.triton_poi_fused_cat_5 --------------------------
	.section	.text.triton_poi_fused_cat_5,"ax",@progbits
	.align	128
        .global         triton_poi_fused_cat_5
        .type           triton_poi_fused_cat_5,@function
        .size           triton_poi_fused_cat_5,(.L_x_1 - triton_poi_fused_cat_5)
        .other          triton_poi_fused_cat_5,@"STO_CUDA_ENTRY STV_DEFAULT"
triton_poi_fused_cat_5:
.text.triton_poi_fused_cat_5:
[----:B------:R-:W-:Y:S01]  /*0000*/  LDC R1, c[0x0][0x28] ;  /* 0x00000a00ff017b82 */ /* 0x000fe20000000800 */
[----:B------:R-:W1:Y:S07]  /*0010*/  S2R R0, SR_TID.X ;  /* 0x0000000000007919 */ /* 0x000e6e0000002100 */
[----:B------:R-:W2:Y:S01]  /*0020*/  LDC.64 R20, c[0x0][0x218] ;  /* 0x00008600ff147b82 */ /* 0x000ea20000000a00 */
[----:B------:R-:W-:Y:S02]  /*0030*/  CS2R R16, SRZ ;  /* 0x0000000000107805 */ /* 0x000fe4000001ff00 */
[----:B------:R-:W-:Y:S01]  /*0040*/  CS2R R18, SRZ ;  /* 0x0000000000127805 */ /* 0x000fe2000001ff00 */
[----:B------:R-:W3:Y:S01]  /*0050*/  S2R R3, SR_CTAID.X ;  /* 0x0000000000037919 */ /* 0x000ee20000002500 */
[----:B------:R-:W-:Y:S01]  /*0060*/  ULDC.64 UR6, c[0x0][0x210] ;  /* 0x0000840000067ab9 */ /* 0x000fe20000000a00 */
[----:B------:R-:W-:Y:S01]  /*0070*/  ULDC.64 UR4, c[0x0][0x208] ;  /* 0x0000820000047ab9 */ /* 0x000fe20000000a00 */
[----:B-1----:R-:W-:-:S05]  /*0080*/  IMAD.SHL.U32 R0, R0, 0x4, RZ ;  /* 0x0000000400007824 */ /* 0x002fca00078e00ff */
[----:B------:R-:W-:-:S05]  /*0090*/  LOP3.LUT R0, R0, 0x1fc, RZ, 0xc0, !PT ;  /* 0x000001fc00007812 */ /* 0x000fca00078ec0ff */
[----:B---3--:R-:W-:Y:S02]  /*00a0*/  IMAD R0, R3, 0x200, R0 ;  /* 0x0000020003007824 */ /* 0x008fe400078e0200 */
[----:B------:R-:W1:Y:S02]  /*00b0*/  LDC.64 R2, c[0x0][0x210] ;  /* 0x00008400ff027b82 */ /* 0x000e640000000a00 */
[----:B------:R-:W-:-:S05]  /*00c0*/  IMAD.HI R4, R0, 0x2aaaaaab, RZ ;  /* 0x2aaaaaab00047827 */ /* 0x000fca00078e02ff */
[----:B------:R-:W-:-:S04]  /*00d0*/  SHF.R.U32.HI R5, RZ, 0x1f, R4 ;  /* 0x0000001fff057819 */ /* 0x000fc80000011604 */
[----:B------:R-:W-:-:S05]  /*00e0*/  LEA.HI.SX32 R5, R4, R5, 0x1d ;  /* 0x0000000504057211 */ /* 0x000fca00078feaff */
[C---:B------:R-:W-:Y:S02]  /*00f0*/  IMAD R9, R5.reuse, -0x30, R0 ;  /* 0xffffffd005097824 */ /* 0x040fe400078e0200 */
[----:B------:R-:W-:-:S03]  /*0100*/  IMAD R6, R5, 0x18, RZ ;  /* 0x0000001805067824 */ /* 0x000fc600078e02ff */
[C---:B------:R-:W-:Y:S01]  /*0110*/  ISETP.GE.AND P0, PT, R9.reuse, 0x18, PT ;  /* 0x000000180900780c */ /* 0x040fe20003f06270 */
[--C-:B------:R-:W-:Y:S01]  /*0120*/  IMAD.IADD R5, R9, 0x1, R6.reuse ;  /* 0x0000000109057824 */ /* 0x100fe200078e0206 */
[----:B------:R-:W-:Y:S02]  /*0130*/  SHF.R.S32.HI R8, RZ, 0x1f, R6 ;  /* 0x0000001fff087819 */ /* 0x000fe40000011406 */
[----:B------:R-:W-:Y:S01]  /*0140*/  IADD3 R10, P1, R9, R6, RZ ;  /* 0x00000006090a7210 */ /* 0x000fe20007f3e0ff */
[----:B-1----:R-:W-:Y:S01]  /*0150*/  IMAD.WIDE R2, R5, 0x4, R2 ;  /* 0x0000000405027825 */ /* 0x002fe200078e0202 */
[----:B------:R-:W-:Y:S02]  /*0160*/  CS2R R4, SRZ ;  /* 0x0000000000047805 */ /* 0x000fe4000001ff00 */
[----:B------:R-:W-:Y:S02]  /*0170*/  LEA.HI.X.SX32 R11, R9, R8, 0x1, P1 ;  /* 0x00000008090b7211 */ /* 0x000fe400008f0eff */
[----:B------:R-:W-:-:S02]  /*0180*/  CS2R R6, SRZ ;  /* 0x0000000000067805 */ /* 0x000fc4000001ff00 */
[C---:B------:R-:W-:Y:S01]  /*0190*/  ISETP.GT.AND P1, PT, R9.reuse, 0x17, PT ;  /* 0x000000170900780c */ /* 0x040fe20003f24270 */
[----:B--2---:R-:W-:Y:S01]  /*01a0*/  IMAD.WIDE R20, R9, 0x4, R20 ;  /* 0x0000000409147825 */ /* 0x004fe200078e0214 */
[C---:B------:R-:W-:Y:S01]  /*01b0*/  LEA R22, P2, R10.reuse, UR6, 0x2 ;  /* 0x000000060a167c11 */ /* 0x040fe2000f8410ff */
[----:B------:R1:W2:Y:S01]  /*01c0*/  @!P0 LDG.E.EL.128 R16, desc[UR4][R2.64] ;  /* 0x0000000402108981 */ /* 0x0002a2000c2e1d00 */
[----:B------:R-:W-:Y:S02]  /*01d0*/  CS2R R8, SRZ ;  /* 0x0000000000087805 */ /* 0x000fe4000001ff00 */
[----:B------:R-:W-:Y:S01]  /*01e0*/  LEA.HI.X R23, R10, UR7, R11, 0x2, P2 ;  /* 0x000000070a177c11 */ /* 0x000fe200090f140b */
[----:B------:R-:W3:Y:S01]  /*01f0*/  @!P0 LDG.E.EL.128 R4, desc[UR4][R20.64] ;  /* 0x0000000414048981 */ /* 0x000ee2000c2e1d00 */
[----:B------:R-:W-:Y:S02]  /*0200*/  CS2R R10, SRZ ;  /* 0x00000000000a7805 */ /* 0x000fe4000001ff00 */
[----:B------:R-:W-:-:S02]  /*0210*/  CS2R R12, SRZ ;  /* 0x00000000000c7805 */ /* 0x000fc4000001ff00 */
[----:B------:R-:W-:Y:S01]  /*0220*/  CS2R R14, SRZ ;  /* 0x00000000000e7805 */ /* 0x000fe2000001ff00 */
[----:B-1----:R-:W1:Y:S01]  /*0230*/  LDC.64 R2, c[0x0][0x220] ;  /* 0x00008800ff027b82 */ /* 0x002e620000000a00 */
[----:B------:R-:W4:Y:S04]  /*0240*/  @P1 LDG.E.EL.128 R8, desc[UR4][R22.64+-0x60] ;  /* 0xffffa00416081981 */ /* 0x000f28000c2e1d00 */
[----:B------:R-:W5:Y:S01]  /*0250*/  @P1 LDG.E.EL.128 R12, desc[UR4][R20.64+-0x60] ;  /* 0xffffa004140c1981 */ /* 0x000f62000c2e1d00 */
[----:B-1----:R-:W-:Y:S01]  /*0260*/  IMAD.WIDE R2, R0, 0x4, R2 ;  /* 0x0000000400027825 */ /* 0x002fe200078e0202 */
[----:B--2---:R-:W-:Y:S02]  /*0270*/  SEL R24, R17, RZ, !P0 ;  /* 0x000000ff11187207 */ /* 0x004fe40004000000 */
[----:B------:R-:W-:-:S02]  /*0280*/  SEL R17, R18, RZ, !P0 ;  /* 0x000000ff12117207 */ /* 0x000fc40004000000 */
[----:B---3--:R-:W-:Y:S02]  /*0290*/  SEL R6, R6, RZ, !P0 ;  /* 0x000000ff06067207 */ /* 0x008fe40004000000 */
[----:B------:R-:W-:Y:S02]  /*02a0*/  SEL R25, R16, RZ, !P0 ;  /* 0x000000ff10197207 */ /* 0x000fe40004000000 */
[C---:B------:R-:W-:Y:S01]  /*02b0*/  FSETP.GEU.AND P2, PT, R17.reuse, -R6, PT ;  /* 0x800000061100720b */ /* 0x040fe20003f4e000 */
[----:B------:R-:W-:Y:S01]  /*02c0*/  FADD R6, R17, R6 ;  /* 0x0000000611067221 */ /* 0x000fe20000000000 */
[----:B------:R-:W-:Y:S02]  /*02d0*/  SEL R4, R4, RZ, !P0 ;  /* 0x000000ff04047207 */ /* 0x000fe40004000000 */
[----:B----4-:R-:W-:Y:S02]  /*02e0*/  SEL R17, R8, RZ, P1 ;  /* 0x000000ff08117207 */ /* 0x010fe40000800000 */
[----:B------:R-:W-:-:S02]  /*02f0*/  SEL R8, R9, RZ, P1 ;  /* 0x000000ff09087207 */ /* 0x000fc40000800000 */
[----:B------:R-:W-:Y:S02]  /*0300*/  SEL R5, R5, RZ, !P0 ;  /* 0x000000ff05057207 */ /* 0x000fe40004000000 */
[----:B------:R-:W-:Y:S02]  /*0310*/  SEL R9, R10, RZ, P1 ;  /* 0x000000ff0a097207 */ /* 0x000fe40000800000 */
[----:B------:R-:W-:Y:S02]  /*0320*/  SEL R10, R11, RZ, P1 ;  /* 0x000000ff0b0a7207 */ /* 0x000fe40000800000 */
[----:B-----5:R-:W-:Y:S02]  /*0330*/  SEL R12, R12, RZ, P1 ;  /* 0x000000ff0c0c7207 */ /* 0x020fe40000800000 */
[----:B------:R-:W-:Y:S02]  /*0340*/  SEL R15, R15, RZ, P1 ;  /* 0x000000ff0f0f7207 */ /* 0x000fe40000800000 */
[----:B------:R-:W-:Y:S01]  /*0350*/  SEL R14, R14, RZ, P1 ;  /* 0x000000ff0e0e7207 */ /* 0x000fe20000800000 */
[----:B------:R-:W-:Y:S01]  /*0360*/  FADD R12, R17, R12 ;  /* 0x0000000c110c7221 */ /* 0x000fe20000000000 */
[----:B------:R-:W-:Y:S01]  /*0370*/  SEL R13, R13, RZ, P1 ;  /* 0x000000ff0d0d7207 */ /* 0x000fe20000800000 */
[----:B------:R-:W-:Y:S01]  /*0380*/  FADD R15, R10, R15 ;  /* 0x0000000f0a0f7221 */ /* 0x000fe20000000000 */
[C---:B------:R-:W-:Y:S01]  /*0390*/  FSETP.GEU.AND P4, PT, R25.reuse, -R4, PT ;  /* 0x800000041900720b */ /* 0x040fe20003f8e000 */
[----:B------:R-:W-:Y:S01]  /*03a0*/  FADD R4, R25, R4 ;  /* 0x0000000419047221 */ /* 0x000fe20000000000 */
[C---:B------:R-:W-:Y:S01]  /*03b0*/  FSETP.GEU.AND P3, PT, R24.reuse, -R5, PT ;  /* 0x800000051800720b */ /* 0x040fe20003f6e000 */
[----:B------:R-:W-:Y:S01]  /*03c0*/  FADD R5, R24, R5 ;  /* 0x0000000518057221 */ /* 0x000fe20000000000 */
[----:B------:R-:W-:Y:S01]  /*03d0*/  SEL R19, R19, RZ, !P0 ;  /* 0x000000ff13137207 */ /* 0x000fe20004000000 */
[----:B------:R-:W-:Y:S01]  /*03e0*/  FADD R14, R9, R14 ;  /* 0x0000000e090e7221 */ /* 0x000fe20000000000 */
[----:B------:R-:W-:Y:S01]  /*03f0*/  SEL R16, R7, RZ, !P0 ;  /* 0x000000ff07107207 */ /* 0x000fe20004000000 */
[----:B------:R-:W-:Y:S01]  /*0400*/  FADD R13, R8, R13 ;  /* 0x0000000d080d7221 */ /* 0x000fe20000000000 */
[----:B------:R-:W-:-:S02]  /*0410*/  FSEL R4, R4, RZ, P4 ;  /* 0x000000ff04047208 */ /* 0x000fc40002000000 */
[----:B------:R-:W-:Y:S01]  /*0420*/  FSEL R5, R5, RZ, P3 ;  /* 0x000000ff05057208 */ /* 0x000fe20001800000 */
[----:B------:R-:W-:Y:S01]  /*0430*/  FADD R7, R19, R16 ;  /* 0x0000001013077221 */ /* 0x000fe20000000000 */
[----:B------:R-:W-:Y:S02]  /*0440*/  FSEL R6, R6, RZ, P2 ;  /* 0x000000ff06067208 */ /* 0x000fe40001000000 */
[----:B------:R-:W-:Y:S01]  /*0450*/  FSETP.GEU.AND P5, PT, -R12, RZ, PT ;  /* 0x000000ff0c00720b */ /* 0x000fe20003fae100 */
[----:B------:R-:W-:Y:S01]  /*0460*/  FADD R12, RZ, -R12 ;  /* 0x8000000cff0c7221 */ /* 0x000fe20000000000 */
[----:B------:R-:W-:Y:S01]  /*0470*/  FSETP.GEU.AND P4, PT, -R13, RZ, PT ;  /* 0x000000ff0d00720b */ /* 0x000fe20003f8e100 */
[----:B------:R-:W-:Y:S01]  /*0480*/  FADD R13, RZ, -R13 ;  /* 0x8000000dff0d7221 */ /* 0x000fe20000000000 */
[----:B------:R-:W-:Y:S01]  /*0490*/  FSETP.GEU.AND P2, PT, -R15, RZ, PT ;  /* 0x000000ff0f00720b */ /* 0x000fe20003f4e100 */
[----:B------:R-:W-:Y:S01]  /*04a0*/  FADD R15, RZ, -R15 ;  /* 0x8000000fff0f7221 */ /* 0x000fe20000000000 */
[----:B------:R-:W-:Y:S01]  /*04b0*/  FSETP.GEU.AND P3, PT, -R14, RZ, PT ;  /* 0x000000ff0e00720b */ /* 0x000fe20003f6e100 */
[----:B------:R-:W-:Y:S01]  /*04c0*/  FADD R14, RZ, -R14 ;  /* 0x8000000eff0e7221 */ /* 0x000fe20000000000 */
[----:B------:R-:W-:-:S02]  /*04d0*/  FSETP.GEU.AND P1, PT, R19, -R16, PT ;  /* 0x800000101300720b */ /* 0x000fc40003f2e000 */
[----:B------:R-:W-:Y:S02]  /*04e0*/  @P0 FSEL R4, R12, RZ, P5 ;  /* 0x000000ff0c040208 */ /* 0x000fe40002800000 */
[----:B------:R-:W-:Y:S02]  /*04f0*/  FSEL R7, R7, RZ, P1 ;  /* 0x000000ff07077208 */ /* 0x000fe40000800000 */
[----:B------:R-:W-:Y:S02]  /*0500*/  @P0 FSEL R5, R13, RZ, P4 ;  /* 0x000000ff0d050208 */ /* 0x000fe40002000000 */
[----:B------:R-:W-:Y:S02]  /*0510*/  @P0 FSEL R6, R14, RZ, P3 ;  /* 0x000000ff0e060208 */ /* 0x000fe40001800000 */
[----:B------:R-:W-:-:S05]  /*0520*/  @P0 FSEL R7, R15, RZ, P2 ;  /* 0x000000ff0f070208 */ /* 0x000fca0001000000 */
[----:B------:R-:W-:Y:S01]  /*0530*/  STG.E.128 desc[UR4][R2.64], R4 ;  /* 0x0000000402007986 */ /* 0x000fe2000c101d04 */
[----:B------:R-:W-:Y:S05]  /*0540*/  EXIT ;  /* 0x000000000000794d */ /* 0x000fea0003800000 */
.L_x_0:
[----:B------:R-:W-:-:S00]  /*0550*/  BRA `(.L_x_0) ;  /* 0xfffffffc00fc7947 */ /* 0x000fc0000383ffff */
[----:B------:R-:W-:-:S00]  /*0560*/  NOP ;  /* 0x0000000000007918 */ /* 0x000fc00000000000 */
        /* <DEDUP_REMOVED lines=9> */
.L_x_1:


//--------------------- .nv.constant0.triton_poi_fused_cat_5 --------------------------
	.section	.nv.constant0.triton_poi_fused_cat_5,"a",@progbits
	.sectionflags	@""
	.align	4
.nv.constant0.triton_poi_fused_cat_5:
	.zero		556
